	.headerflags	@"EF_CUDA_TEXMODE_UNIFIED EF_CUDA_64BIT_ADDRESS EF_CUDA_ACCELERATORS EF_CUDA_SM90 EF_CUDA_VIRTUAL_SM(EF_CUDA_SM90)"
	.elftype	@"ET_EXEC"


//--------------------- .nv.info                  --------------------------
	.section	.nv.info,"",@"SHT_CUDA_INFO"
	.align	4


	//----- nvinfo : EIATTR_REGCOUNT
	.align		4
        /*0000*/ 	.byte	0x04, 0x2f
        /*0002*/ 	.short	(.L_3 - .L_2)
	.align		4
.L_2:
        /*0004*/ 	.word	index@(triton_poi_fused__native_batch_norm_legit_no_training_6)
        /*0008*/ 	.word	0x00000020


	//----- nvinfo : EIATTR_MIN_STACK_SIZE
	.align		4
.L_3:
        /*000c*/ 	.byte	0x04, 0x12
        /*000e*/ 	.short	(.L_5 - .L_4)
	.align		4
.L_4:
        /*0010*/ 	.word	index@(triton_poi_fused__native_batch_norm_legit_no_training_6)
        /*0014*/ 	.word	0x00000000


	//----- nvinfo : EIATTR_FRAME_SIZE
	.align		4
.L_5:
        /*0018*/ 	.byte	0x04, 0x11
        /*001a*/ 	.short	(.L_7 - .L_6)
	.align		4
.L_6:
        /*001c*/ 	.word	index@(triton_poi_fused__native_batch_norm_legit_no_training_6)
        /*0020*/ 	.word	0x00000000


	//----- nvinfo : EIATTR_MIN_STACK_SIZE
	.align		4
.L_7:
        /*0024*/ 	.byte	0x04, 0x12
        /*0026*/ 	.short	(.L_9 - .L_8)
	.align		4
.L_8:
        /*0028*/ 	.word	index@(triton_poi_fused__native_batch_norm_legit_no_training_6)
        /*002c*/ 	.word	0x00000000
.L_9:


//--------------------- .nv.info.triton_poi_fused__native_batch_norm_legit_no_training_6 --------------------------
	.section	.nv.info.triton_poi_fused__native_batch_norm_legit_no_training_6,"",@"SHT_CUDA_INFO"
	.sectionflags	@""
	.align	4


	//----- nvinfo : EIATTR_CUDA_API_VERSION
	.align		4
        /*0000*/ 	.byte	0x04, 0x37
        /*0002*/ 	.short	(.L_11 - .L_10)
.L_10:
        /*0004*/ 	.word	0x0000007c


	//----- nvinfo : EIATTR_KPARAM_INFO
	.align		4
.L_11:
        /*0008*/ 	.byte	0x04, 0x17
        /*000a*/ 	.short	(.L_13 - .L_12)
.L_12:
        /*000c*/ 	.word	0x00000000
        /*0010*/ 	.short	0x0007
        /*0012*/ 	.short	0x0034
        /*0014*/ 	.byte	0x00, 0xf0, 0x11, 0x00


	//----- nvinfo : EIATTR_KPARAM_INFO
	.align		4
.L_13:
        /*0018*/ 	.byte	0x04, 0x17
        /*001a*/ 	.short	(.L_15 - .L_14)
.L_14:
        /*001c*/ 	.word	0x00000000
        /*0020*/ 	.short	0x0006
        /*0022*/ 	.short	0x0030
        /*0024*/ 	.byte	0x00, 0xf0, 0x11, 0x00


	//----- nvinfo : EIATTR_KPARAM_INFO
	.align		4
.L_15:
        /*0028*/ 	.byte	0x04, 0x17
        /*002a*/ 	.short	(.L_17 - .L_16)
.L_16:
        /*002c*/ 	.word	0x00000000
        /*0030*/ 	.short	0x0005
        /*0032*/ 	.short	0x0028
        /*0034*/ 	.byte	0x00, 0xf4, 0x21, 0x00


	//----- nvinfo : EIATTR_KPARAM_INFO
	.align		4
.L_17:
        /*0038*/ 	.byte	0x04, 0x17
        /*003a*/ 	.short	(.L_19 - .L_18)
.L_18:
        /*003c*/ 	.word	0x00000000
        /*0040*/ 	.short	0x0004
        /*0042*/ 	.short	0x0020
        /*0044*/ 	.byte	0x00, 0xf4, 0x21, 0x00


	//----- nvinfo : EIATTR_KPARAM_INFO
	.align		4
.L_19:
        /*0048*/ 	.byte	0x04, 0x17
        /*004a*/ 	.short	(.L_21 - .L_20)
.L_20:
        /*004c*/ 	.word	0x00000000
        /*0050*/ 	.short	0x0003
        /*0052*/ 	.short	0x0018
        /*0054*/ 	.byte	0x00, 0xf4, 0x21, 0x00


	//----- nvinfo : EIATTR_KPARAM_INFO
	.align		4
.L_21:
        /*0058*/ 	.byte	0x04, 0x17
        /*005a*/ 	.short	(.L_23 - .L_22)
.L_22:
        /*005c*/ 	.word	0x00000000
        /*0060*/ 	.short	0x0002
        /*0062*/ 	.short	0x0010
        /*0064*/ 	.byte	0x00, 0xf4, 0x21, 0x00


	//----- nvinfo : EIATTR_KPARAM_INFO
	.align		4
.L_23:
        /*0068*/ 	.byte	0x04, 0x17
        /*006a*/ 	.short	(.L_25 - .L_24)
.L_24:
        /*006c*/ 	.word	0x00000000
        /*0070*/ 	.short	0x0001
        /*0072*/ 	.short	0x0008
        /*0074*/ 	.byte	0x00, 0xf4, 0x21, 0x00


	//----- nvinfo : EIATTR_KPARAM_INFO
	.align		4
.L_25:
        /*0078*/ 	.byte	0x04, 0x17
        /*007a*/ 	.short	(.L_27 - .L_26)
.L_26:
        /*007c*/ 	.word	0x00000000
        /*0080*/ 	.short	0x0000
        /*0082*/ 	.short	0x0000
        /*0084*/ 	.byte	0x00, 0xf4, 0x21, 0x00


	//----- nvinfo : EIATTR_SPARSE_MMA_MASK
	.align		4
.L_27:
        /*0088*/ 	.byte	0x03, 0x50
        /*008a*/ 	.short	0x0000


	//----- nvinfo : EIATTR_MAXREG_COUNT
	.align		4
        /*008c*/ 	.byte	0x03, 0x1b
        /*008e*/ 	.short	0x00ff


	//----- nvinfo : EIATTR_EXIT_INSTR_OFFSETS
	.align		4
        /*0090*/ 	.byte	0x04, 0x1c
        /*0092*/ 	.short	(.L_29 - .L_28)


	//   ....[0]....
.L_28:
        /*0094*/ 	.word	0x00000640


	//   ....[1]....
        /*0098*/ 	.word	0x00000660


	//----- nvinfo : EIATTR_REQNTID
	.align		4
.L_29:
        /*009c*/ 	.byte	0x04, 0x10
        /*009e*/ 	.short	(.L_31 - .L_30)
.L_30:
        /*00a0*/ 	.word	0x00000080
        /*00a4*/ 	.word	0x00000001
        /*00a8*/ 	.word	0x00000001


	//----- nvinfo : EIATTR_CBANK_PARAM_SIZE
	.align		4
.L_31:
        /*00ac*/ 	.byte	0x03, 0x19
        /*00ae*/ 	.short	0x0038


	//----- nvinfo : EIATTR_PARAM_CBANK
	.align		4
        /*00b0*/ 	.byte	0x04, 0x0a
        /*00b2*/ 	.short	(.L_33 - .L_32)
	.align		4
.L_32:
        /*00b4*/ 	.word	index@(.nv.constant0.triton_poi_fused__native_batch_norm_legit_no_training_6)
        /*00b8*/ 	.short	0x0210
        /*00ba*/ 	.short	0x0038


	//----- nvinfo : EIATTR_SW_WAR
	.align		4
.L_33:
        /*00bc*/ 	.byte	0x04, 0x36
        /*00be*/ 	.short	(.L_35 - .L_34)
.L_34:
        /*00c0*/ 	.word	0x00000008
.L_35:


//--------------------- .nv.callgraph             --------------------------
	.section	.nv.callgraph,"",@"SHT_CUDA_CALLGRAPH"
	.align	4
	.sectionentsize	8
	.align		4
        /*0000*/ 	.word	0x00000000
	.align		4
        /*0004*/ 	.word	0xffffffff
	.align		4
        /*0008*/ 	.word	0x00000000
	.align		4
        /*000c*/ 	.word	0xfffffffe
	.align		4
        /*0010*/ 	.word	0x00000000
	.align		4
        /*0014*/ 	.word	0xfffffffd
	.align		4
        /*0018*/ 	.word	0x00000000
	.align		4
        /*001c*/ 	.word	0xfffffffc


//--------------------- .nv.constant4             --------------------------
	.section	.nv.constant4,"a",@progbits
	.align	8
	.align		8
.nv.constant4:
        /*0000*/ 	.dword	_$_str
	.align		8
        /*0008*/ 	.dword	_$_str_$_2


//--------------------- .text.triton_poi_fused__native_batch_norm_legit_no_training_6 --------------------------
	.section	.text.triton_poi_fused__native_batch_norm_legit_no_training_6,"ax",@progbits
	.align	128
        .global         triton_poi_fused__native_batch_norm_legit_no_training_6
        .type           triton_poi_fused__native_batch_norm_legit_no_training_6,@function
        .size           triton_poi_fused__native_batch_norm_legit_no_training_6,(.L_x_1 - triton_poi_fused__native_batch_norm_legit_no_training_6)
        .other          triton_poi_fused__native_batch_norm_legit_no_training_6,@"STO_CUDA_ENTRY STV_DEFAULT"
triton_poi_fused__native_batch_norm_legit_no_training_6:
.text.triton_poi_fused__native_batch_norm_legit_no_training_6:
[----:B------:R-:W0:Y:S01]  /*0000*/  LDC R1, c[0x0][0x28] ;  /* 0x00000a00ff017b82 */ /* 0x000e220000000800 */
[----:B------:R-:W1:Y:S07]  /*0010*/  S2R R17, SR_CTAID.Y ;  /* 0x0000000000117919 */ /* 0x000e6e0000002600 */
[----:B------:R-:W2:Y:S01]  /*0020*/  LDC.64 R4, c[0x0][0x220] ;  /* 0x00008800ff047b82 */ /* 0x000ea20000000a00 */
[----:B------:R-:W-:Y:S01]  /*0030*/  CS2R R18, SRZ ;  /* 0x0000000000127805 */ /* 0x000fe2000001ff00 */
[----:B------:R-:W-:Y:S01]  /*0040*/  ULDC.64 UR4, c[0x0][0x208] ;  /* 0x0000820000047ab9 */ /* 0x000fe20000000a00 */
[----:B------:R-:W3:Y:S01]  /*0050*/  S2R R8, SR_TID.X ;  /* 0x0000000000087919 */ /* 0x000ee20000002100 */
[----:B------:R-:W4:Y:S04]  /*0060*/  S2R R7, SR_CTAID.X ;  /* 0x0000000000077919 */ /* 0x000f280000002500 */
[----:B------:R-:W5:Y:S01]  /*0070*/  LDC.64 R14, c[0x0][0x210] ;  /* 0x00008400ff0e7b82 */ /* 0x000f620000000a00 */
[C---:B-1----:R-:W-:Y:S01]  /*0080*/  IMAD.HI R0, R17.reuse, 0x38e38e39, RZ ;  /* 0x38e38e3911007827 */ /* 0x042fe200078e02ff */
[----:B------:R-:W-:-:S04]  /*0090*/  ISETP.GE.AND P2, PT, R17, 0x1200, PT ;  /* 0x000012001100780c */ /* 0x000fc80003f46270 */
[----:B------:R-:W-:-:S04]  /*00a0*/  SHF.R.U32.HI R3, RZ, 0x1f, R0 ;  /* 0x0000001fff037819 */ /* 0x000fc80000011600 */
[----:B------:R-:W-:Y:S02]  /*00b0*/  LEA.HI.SX32 R6, R0, R3, 0x18 ;  /* 0x0000000300067211 */ /* 0x000fe400078fc2ff */
[----:B------:R-:W1:Y:S03]  /*00c0*/  LDC.64 R2, c[0x0][0x218] ;  /* 0x00008600ff027b82 */ /* 0x000e660000000a00 */
[----:B------:R-:W-:-:S04]  /*00d0*/  IMAD R23, R6, -0x480, R17 ;  /* 0xfffffb8006177824 */ /* 0x000fc800078e0211 */
[----:B--2---:R-:W-:-:S05]  /*00e0*/  IMAD.WIDE R4, R23, 0x4, R4 ;  /* 0x0000000417047825 */ /* 0x004fca00078e0204 */
[----:B------:R2:W5:Y:S01]  /*00f0*/  @!P2 LDG.E.EL R18, desc[UR4][R4.64] ;  /* 0x000000040412a981 */ /* 0x000562000c2e1900 */
[----:B---3--:R-:W-:Y:S01]  /*0100*/  SHF.L.U32 R0, R8, 0x2, RZ ;  /* 0x0000000208007819 */ /* 0x008fe200000006ff */
[----:B------:R-:W-:Y:S01]  /*0110*/  IMAD R11, R6, 0x480000, R23 ;  /* 0x00480000060b7824 */ /* 0x000fe200078e0217 */
[----:B------:R-:W-:Y:S01]  /*0120*/  HFMA2.MMA R16, -RZ, RZ, 0, 0 ;  /* 0x00000000ff107435 */ /* 0x000fe200000001ff */
[----:B------:R-:W-:Y:S02]  /*0130*/  CS2R R20, SRZ ;  /* 0x0000000000147805 */ /* 0x000fe4000001ff00 */
[----:B------:R-:W-:-:S04]  /*0140*/  LOP3.LUT R0, R0, 0x1fc, RZ, 0xc0, !PT ;  /* 0x000001fc00007812 */ /* 0x000fc800078ec0ff */
[----:B----4-:R-:W-:Y:S01]  /*0150*/  LEA R22, R7, R0, 0xa ;  /* 0x0000000007167211 */ /* 0x010fe200078e50ff */
[----:B--2---:R-:W2:Y:S01]  /*0160*/  LDC.64 R4, c[0x0][0x230] ;  /* 0x00008c00ff047b82 */ /* 0x004ea20000000a00 */
[----:B-1----:R-:W-:-:S04]  /*0170*/  IMAD.WIDE R12, R23, 0x4, R2 ;  /* 0x00000004170c7825 */ /* 0x002fc800078e0202 */
[----:B------:R-:W-:Y:S01]  /*0180*/  IMAD R11, R22, 0x480, R11 ;  /* 0x00000480160b7824 */ /* 0x000fe200078e020b */
[----:B------:R1:W3:Y:S02]  /*0190*/  @!P2 LDG.E.EL R21, desc[UR4][R12.64] ;  /* 0x000000040c15a981 */ /* 0x0002e4000c2e1900 */
[----:B------:R-:W4:Y:S01]  /*01a0*/  LDC.64 R2, c[0x0][0x228] ;  /* 0x00008a00ff027b82 */ /* 0x000f220000000a00 */
[--C-:B-----5:R-:W-:Y:S01]  /*01b0*/  IMAD.WIDE R6, R11, 0x4, R14.reuse ;  /* 0x000000040b067825 */ /* 0x120fe200078e020e */
[----:B------:R-:W-:Y:S02]  /*01c0*/  IADD3 R9, R11, 0x480, RZ ;  /* 0x000004800b097810 */ /* 0x000fe40007ffe0ff */
[----:B------:R-:W-:Y:S02]  /*01d0*/  IADD3 R25, R11, 0x900, RZ ;  /* 0x000009000b197810 */ /* 0x000fe40007ffe0ff */
[----:B------:R-:W-:Y:S01]  /*01e0*/  IADD3 R27, R11, 0xd80, RZ ;  /* 0x00000d800b1b7810 */ /* 0x000fe20007ffe0ff */
[--C-:B------:R-:W-:Y:S01]  /*01f0*/  IMAD.WIDE R8, R9, 0x4, R14.reuse ;  /* 0x0000000409087825 */ /* 0x100fe200078e020e */
[----:B------:R-:W-:Y:S01]  /*0200*/  IADD3 R29, R11, 0x90000, RZ ;  /* 0x000900000b1d7810 */ /* 0x000fe20007ffe0ff */
[----:B------:R-:W-:Y:S01]  /*0210*/  HFMA2.MMA R28, -RZ, RZ, 0, 0 ;  /* 0x00000000ff1c7435 */ /* 0x000fe200000001ff */
[----:B-1----:R-:W-:Y:S01]  /*0220*/  IADD3 R13, R11, 0x90480, RZ ;  /* 0x000904800b0d7810 */ /* 0x002fe20007ffe0ff */
[----:B------:R1:W3:Y:S01]  /*0230*/  @!P2 LDG.E.EL R16, desc[UR4][R6.64] ;  /* 0x000000040610a981 */ /* 0x0002e2000c2e1900 */
[----:B------:R-:W-:Y:S01]  /*0240*/  MOV R0, RZ ;  /* 0x000000ff00007202 */ /* 0x000fe20000000f00 */
[--C-:B------:R-:W-:Y:S01]  /*0250*/  IMAD.WIDE R24, R25, 0x4, R14.reuse ;  /* 0x0000000419187825 */ /* 0x100fe200078e020e */
[----:B------:R-:W-:Y:S01]  /*0260*/  IADD3 R12, R11, 0x90900, RZ ;  /* 0x000909000b0c7810 */ /* 0x000fe20007ffe0ff */
[----:B------:R5:W3:Y:S01]  /*0270*/  @!P2 LDG.E.EL R19, desc[UR4][R8.64] ;  /* 0x000000040813a981 */ /* 0x000ae2000c2e1900 */
[----:B------:R-:W-:Y:S01]  /*0280*/  IADD3 R26, R11, 0x90d80, RZ ;  /* 0x00090d800b1a7810 */ /* 0x000fe20007ffe0ff */
[----:B------:R-:W-:-:S02]  /*0290*/  IMAD.WIDE R10, R13, 0x4, R14 ;  /* 0x000000040d0a7825 */ /* 0x000fc400078e020e */
[----:B------:R2:W3:Y:S02]  /*02a0*/  @!P2 LDG.E.EL R0, desc[UR4][R24.64] ;  /* 0x000000041800a981 */ /* 0x0004e4000c2e1900 */
[----:B-1----:R-:W-:-:S04]  /*02b0*/  IMAD.WIDE R6, R27, 0x4, R14 ;  /* 0x000000041b067825 */ /* 0x002fc800078e020e */
[--C-:B0----5:R-:W-:Y:S01]  /*02c0*/  IMAD.WIDE R8, R29, 0x4, R14.reuse ;  /* 0x000000041d087825 */ /* 0x121fe200078e020e */
[----:B------:R0:W5:Y:S03]  /*02d0*/  @!P2 LDG.E.EL R20, desc[UR4][R6.64] ;  /* 0x000000040614a981 */ /* 0x000166000c2e1900 */
[--C-:B------:R-:W-:Y:S01]  /*02e0*/  IMAD.WIDE R12, R12, 0x4, R14.reuse ;  /* 0x000000040c0c7825 */ /* 0x100fe200078e020e */
[----:B--2---:R-:W-:Y:S01]  /*02f0*/  CS2R R24, SRZ ;  /* 0x0000000000187805 */ /* 0x004fe2000001ff00 */
[----:B------:R1:W2:Y:S02]  /*0300*/  @!P2 LDG.E.EL R28, desc[UR4][R8.64] ;  /* 0x00000004081ca981 */ /* 0x0002a4000c2e1900 */
[----:B------:R-:W-:Y:S01]  /*0310*/  IMAD.WIDE R14, R26, 0x4, R14 ;  /* 0x000000041a0e7825 */ /* 0x000fe200078e020e */
[----:B------:R-:W-:Y:S02]  /*0320*/  CS2R R26, SRZ ;  /* 0x00000000001a7805 */ /* 0x000fe4000001ff00 */
[----:B------:R-:W2:Y:S01]  /*0330*/  @!P2 LDG.E.EL R25, desc[UR4][R10.64] ;  /* 0x000000040a19a981 */ /* 0x000ea2000c2e1900 */
[C---:B----4-:R-:W-:Y:S01]  /*0340*/  IMAD.WIDE R2, R23.reuse, 0x4, R2 ;  /* 0x0000000417027825 */ /* 0x050fe200078e0202 */
[----:B0-----:R-:W0:Y:S02]  /*0350*/  LDC.64 R6, c[0x0][0x238] ;  /* 0x00008e00ff067b82 */ /* 0x001e240000000a00 */
[----:B------:R-:W4:Y:S01]  /*0360*/  @!P2 LDG.E.EL R26, desc[UR4][R12.64] ;  /* 0x000000040c1aa981 */ /* 0x000f22000c2e1900 */
[----:B------:R-:W-:Y:S01]  /*0370*/  IMAD.WIDE R4, R23, 0x4, R4 ;  /* 0x0000000417047825 */ /* 0x000fe200078e0204 */
[----:B------:R-:W-:-:S02]  /*0380*/  MOV R23, RZ ;  /* 0x000000ff00177202 */ /* 0x000fc40000000f00 */
[----:B------:R-:W4:Y:S04]  /*0390*/  @!P2 LDG.E.EL R24, desc[UR4][R14.64] ;  /* 0x000000040e18a981 */ /* 0x000f28000c2e1900 */
[----:B------:R0:W4:Y:S04]  /*03a0*/  @!P2 LDG.E.EL R23, desc[UR4][R2.64] ;  /* 0x000000040217a981 */ /* 0x000128000c2e1900 */
[----:B------:R0:W4:Y:S01]  /*03b0*/  @!P2 LDG.E.EL R27, desc[UR4][R4.64] ;  /* 0x00000004041ba981 */ /* 0x000122000c2e1900 */
[----:B-1----:R-:W-:Y:S01]  /*03c0*/  HFMA2.MMA R9, -RZ, RZ, 1.625, 0 ;  /* 0x3e800000ff097435 */ /* 0x002fe200000001ff */
[----:B------:R-:W-:-:S04]  /*03d0*/  LEA R17, R17, R22, 0xc ;  /* 0x0000001611117211 */ /* 0x000fc800078e60ff */
[----:B------:R-:W-:Y:S01]  /*03e0*/  IADD3 R29, R17, 0x200, RZ ;  /* 0x00000200111d7810 */ /* 0x000fe20007ffe0ff */
[----:B------:R-:W-:-:S04]  /*03f0*/  FADD R18, R18, 9.9999997473787516356e-06 ;  /* 0x3727c5ac12127421 */ /* 0x000fc80000000000 */
[----:B------:R-:W1:Y:S02]  /*0400*/  MUFU.SQRT R8, R18 ;  /* 0x0000001200087308 */ /* 0x000e640000002000 */
[C---:B-1----:R-:W-:Y:S02]  /*0410*/  FSETP.GT.AND P0, PT, R8.reuse, 8.50705917302346158658e+37, PT ;  /* 0x7e8000000800780b */ /* 0x042fe40003f04000 */
[----:B------:R-:W-:-:S11]  /*0420*/  FSETP.GEU.AND P1, PT, R8, 1.175494350822287508e-38, PT ;  /* 0x008000000800780b */ /* 0x000fd60003f2e000 */
[----:B------:R-:W-:-:S04]  /*0430*/  @P0 FMUL R8, R8, 0.25 ;  /* 0x3e80000008080820 */ /* 0x000fc80000400000 */
[----:B------:R-:W-:-:S06]  /*0440*/  @!P1 FMUL R8, R8, 16777216 ;  /* 0x4b80000008089820 */ /* 0x000fcc0000400000 */
[----:B------:R-:W1:Y:S01]  /*0450*/  MUFU.RCP R8, R8 ;  /* 0x0000000800087308 */ /* 0x000e620000001000 */
[----:B0-----:R-:W-:Y:S01]  /*0460*/  FSEL R3, R9, 1, P0 ;  /* 0x3f80000009037808 */ /* 0x001fe20000000000 */
[----:B---3--:R-:W-:-:S04]  /*0470*/  FADD R15, -R21, R16 ;  /* 0x00000010150f7221 */ /* 0x008fc80000000100 */
[----:B------:R-:W-:Y:S01]  /*0480*/  @!P1 FMUL R3, R3, 16777216 ;  /* 0x4b80000003039820 */ /* 0x000fe20000400000 */
[C---:B------:R-:W-:Y:S01]  /*0490*/  FADD R19, -R21.reuse, R19 ;  /* 0x0000001315137221 */ /* 0x040fe20000000100 */
[C---:B------:R-:W-:Y:S01]  /*04a0*/  FADD R13, -R21.reuse, R0 ;  /* 0x00000000150d7221 */ /* 0x040fe20000000100 */
[C---:B-----5:R-:W-:Y:S01]  /*04b0*/  FADD R11, -R21.reuse, R20 ;  /* 0x00000014150b7221 */ /* 0x060fe20000000100 */
[C---:B--2---:R-:W-:Y:S01]  /*04c0*/  FADD R9, -R21.reuse, R28 ;  /* 0x0000001c15097221 */ /* 0x044fe20000000100 */
[----:B-1----:R-:W-:Y:S01]  /*04d0*/  FMUL R4, R8, R3 ;  /* 0x0000000308047220 */ /* 0x002fe20000400000 */
[----:B------:R-:W-:-:S03]  /*04e0*/  FADD R25, -R21, R25 ;  /* 0x0000001915197221 */ /* 0x000fc60000000100 */
[-C--:B------:R-:W-:Y:S01]  /*04f0*/  FMUL R0, R19, R4.reuse ;  /* 0x0000000413007220 */ /* 0x080fe20000400000 */
[-C--:B------:R-:W-:Y:S01]  /*0500*/  FMUL R10, R13, R4.reuse ;  /* 0x000000040d0a7220 */ /* 0x080fe20000400000 */
[-C--:B------:R-:W-:Y:S01]  /*0510*/  FMUL R12, R11, R4.reuse ;  /* 0x000000040b0c7220 */ /* 0x080fe20000400000 */
[-C--:B------:R-:W-:Y:S01]  /*0520*/  FMUL R8, R15, R4.reuse ;  /* 0x000000040f087220 */ /* 0x080fe20000400000 */
[----:B----4-:R-:W-:Y:S01]  /*0530*/  FADD R5, -R21, R26 ;  /* 0x0000001a15057221 */ /* 0x010fe20000000100 */
[----:B------:R-:W-:Y:S01]  /*0540*/  FMUL R20, R9, R4 ;  /* 0x0000000409147220 */ /* 0x000fe20000400000 */
[----:B------:R-:W-:Y:S01]  /*0550*/  FADD R21, -R21, R24 ;  /* 0x0000001815157221 */ /* 0x000fe20000000100 */
[----:B------:R-:W-:-:S04]  /*0560*/  IMAD.WIDE R2, R17, 0x4, R6 ;  /* 0x0000000411027825 */ /* 0x000fc800078e0206 */
[-CC-:B------:R-:W-:Y:S01]  /*0570*/  FFMA R9, R0, R23.reuse, R27.reuse ;  /* 0x0000001700097223 */ /* 0x180fe2000000001b */
[-CC-:B------:R-:W-:Y:S01]  /*0580*/  FFMA R10, R10, R23.reuse, R27.reuse ;  /* 0x000000170a0a7223 */ /* 0x180fe2000000001b */
[-CC-:B------:R-:W-:Y:S01]  /*0590*/  FFMA R11, R12, R23.reuse, R27.reuse ;  /* 0x000000170c0b7223 */ /* 0x180fe2000000001b */
[-CC-:B------:R-:W-:Y:S01]  /*05a0*/  FFMA R8, R8, R23.reuse, R27.reuse ;  /* 0x0000001708087223 */ /* 0x180fe2000000001b */
[-C--:B------:R-:W-:Y:S01]  /*05b0*/  FMUL R0, R25, R4.reuse ;  /* 0x0000000419007220 */ /* 0x080fe20000400000 */
[-C--:B------:R-:W-:Y:S01]  /*05c0*/  FMUL R22, R5, R4.reuse ;  /* 0x0000000405167220 */ /* 0x080fe20000400000 */
[----:B------:R-:W-:Y:S02]  /*05d0*/  FMUL R4, R21, R4 ;  /* 0x0000000415047220 */ /* 0x000fe40000400000 */
[----:B------:R0:W-:Y:S01]  /*05e0*/  @!P2 STG.E.128 desc[UR4][R2.64], R8 ;  /* 0x000000080200a986 */ /* 0x0001e2000c101d04 */
[-CC-:B------:R-:W-:Y:S01]  /*05f0*/  FFMA R20, R20, R23.reuse, R27.reuse ;  /* 0x0000001714147223 */ /* 0x180fe2000000001b */
[-CC-:B------:R-:W-:Y:S01]  /*0600*/  FFMA R21, R0, R23.reuse, R27.reuse ;  /* 0x0000001700157223 */ /* 0x180fe2000000001b */
[----:B------:R-:W-:Y:S01]  /*0610*/  FFMA R22, R22, R23, R27 ;  /* 0x0000001716167223 */ /* 0x000fe2000000001b */
[----:B------:R-:W-:-:S04]  /*0620*/  IMAD.WIDE R6, R29, 0x4, R6 ;  /* 0x000000041d067825 */ /* 0x000fc800078e0206 */
[----:B------:R-:W-:Y:S01]  /*0630*/  FFMA R23, R4, R23, R27 ;  /* 0x0000001704177223 */ /* 0x000fe2000000001b */
[----:B0-----:R-:W-:Y:S06]  /*0640*/  @P2 EXIT ;  /* 0x000000000000294d */ /* 0x001fec0003800000 */
[----:B------:R-:W-:Y:S01]  /*0650*/  STG.E.128 desc[UR4][R6.64], R20 ;  /* 0x0000001406007986 */ /* 0x000fe2000c101d04 */
[----:B------:R-:W-:Y:S05]  /*0660*/  EXIT ;  /* 0x000000000000794d */ /* 0x000fea0003800000 */
.L_x_0:
[----:B------:R-:W-:-:S00]  /*0670*/  BRA `(.L_x_0) ;  /* 0xfffffffc00fc7947 */ /* 0x000fc0000383ffff */
[----:B------:R-:W-:-:S00]  /*0680*/  NOP ;  /* 0x0000000000007918 */ /* 0x000fc00000000000 */
[----:B------:R-:W-:-:S00]  /*0690*/  NOP ;  /* 0x0000000000007918 */ /* 0x000fc00000000000 */
[----:B------:R-:W-:-:S00]  /*06a0*/  NOP ;  /* 0x0000000000007918 */ /* 0x000fc00000000000 */
[----:B------:R-:W-:-:S00]  /*06b0*/  NOP ;  /* 0x0000000000007918 */ /* 0x000fc00000000000 */
[----:B------:R-:W-:-:S00]  /*06c0*/  NOP ;  /* 0x0000000000007918 */ /* 0x000fc00000000000 */
[----:B------:R-:W-:-:S00]  /*06d0*/  NOP ;  /* 0x0000000000007918 */ /* 0x000fc00000000000 */
[----:B------:R-:W-:-:S00]  /*06e0*/  NOP ;  /* 0x0000000000007918 */ /* 0x000fc00000000000 */
[----:B------:R-:W-:-:S00]  /*06f0*/  NOP ;  /* 0x0000000000007918 */ /* 0x000fc00000000000 */
.L_x_1:


//--------------------- .nv.global.init           --------------------------
	.section	.nv.global.init,"aw",@progbits
.nv.global.init:
	.type		_$_str,@object
	.size		_$_str,(_$_str_$_2 - _$_str)
_$_str:
        /*0000*/ 	.byte	0x5f, 0x5f, 0x43, 0x55, 0x44, 0x41, 0x5f, 0x46, 0x54, 0x5a, 0x00
	.type		_$_str_$_2,@object
	.size		_$_str_$_2,(.L_1 - _$_str_$_2)
_$_str_$_2:
        /*000b*/ 	.byte	0x5f, 0x5f, 0x43, 0x55, 0x44, 0x41, 0x5f, 0x50, 0x52, 0x45, 0x43, 0x5f, 0x53, 0x51, 0x52, 0x54
        /*001b*/ 	.byte	0x00
.L_1:


//--------------------- .nv.constant0.triton_poi_fused__native_batch_norm_legit_no_training_6 --------------------------
	.section	.nv.constant0.triton_poi_fused__native_batch_norm_legit_no_training_6,"a",@progbits
	.sectionflags	@""
	.align	4
.nv.constant0.triton_poi_fused__native_batch_norm_legit_no_training_6:
	.zero		584
